//
// Generated by NVIDIA NVVM Compiler
//
// Compiler Build ID: CL-36424714
// Cuda compilation tools, release 13.0, V13.0.88
// Based on NVVM 20.0.0
//

.version 9.0
.target sm_100
.address_size 64

	// .globl	_Z12print_kernelv
.extern .func  (.param .b32 func_retval0) vprintf
(
	.param .b64 vprintf_param_0,
	.param .b64 vprintf_param_1
)
;
.global .align 1 .b8 $str[4] = {97, 98, 99};

.visible .entry _Z12print_kernelv()
{
	.reg .b32 	%r<3>;
	.reg .b64 	%rd<3>;

	mov.u64 	%rd1, $str;
	cvta.global.u64 	%rd2, %rd1;
	{ // callseq 0, 0
	.param .b64 param0;
	st.param.b64 	[param0], %rd2;
	.param .b64 param1;
	st.param.b64 	[param1], 0;
	.param .b32 retval0;
	call.uni (retval0), 
	vprintf, 
	(
	param0, 
	param1
	);
	ld.param.b32 	%r1, [retval0];
	} // callseq 0
	ret;

}


// ===== COMPILED SASS (sm_100) =====

	.target	sm_100

	.elftype	@"ET_EXEC"


//--------------------- .note.nv.tkinfo           --------------------------
	.section	.note.nv.tkinfo,"",@"SHT_NOTE"
	.sectionflags	@"SHF_NOTE_NV_TKINFO"
	.tkinfo
        /*0018*/ 	.word	0x00000002
        /*0030*/ 	.string	""
        /*0030*/ 	.string	"ptxas"
        /*0030*/ 	.string	"Cuda compilation tools, release 13.0, V13.0.88"
        /*0030*/ 	.string	"Build cuda_13.0.r13.0/compiler.36424714_0"
        /*0030*/ 	.string	"-arch sm_100 -m 64 "



//--------------------- .note.nv.cuinfo           --------------------------
	.section	.note.nv.cuinfo,"",@"SHT_NOTE"
	.sectionflags	@"SHF_NOTE_NV_CUINFO"
        /*0018*/ 	.short	0x0002
        /*001a*/ 	.short	0x0064
        /*001c*/ 	.short	0x0082
	.zero		2


//--------------------- .nv.info                  --------------------------
	.section	.nv.info,"",@"SHT_CUDA_INFO"
	.align	4


	//----- nvinfo : EIATTR_REGCOUNT
	.align		4
        /*0000*/ 	.byte	0x04, 0x2f
        /*0002*/ 	.short	(.L_2 - .L_1)
	.align		4
.L_1:
        /*0004*/ 	.word	index@(_Z12print_kernelv)
        /*0008*/ 	.word	0x00000018


	//----- nvinfo : EIATTR_FRAME_SIZE
	.align		4
.L_2:
        /*000c*/ 	.byte	0x04, 0x11
        /*000e*/ 	.short	(.L_4 - .L_3)
	.align		4
.L_3:
        /*0010*/ 	.word	index@(_Z12print_kernelv)
        /*0014*/ 	.word	0x00000000


	//----- nvinfo : EIATTR_MIN_STACK_SIZE
	.align		4
.L_4:
        /*0018*/ 	.byte	0x04, 0x12
        /*001a*/ 	.short	(.L_6 - .L_5)
	.align		4
.L_5:
        /*001c*/ 	.word	index@(_Z12print_kernelv)
        /*0020*/ 	.word	0x00000000
.L_6:


//--------------------- .nv.compat                --------------------------
	.section	.nv.compat,"",@"SHT_CUDA_COMPAT_INFO"
	.align	4
        /*0000*/ 	.byte	0x02, 0x09, 0x00, 0x00, 0x02, 0x02, 0x01, 0x00, 0x02, 0x05, 0x05, 0x00, 0x03, 0x07, 0x01, 0x01
        /*0010*/ 	.byte	0x02, 0x03, 0x00, 0x00, 0x02, 0x06, 0x01, 0x00, 0x04, 0x0b, 0x08, 0x00, 0x09, 0x00, 0x00, 0x00
        /*0020*/ 	.byte	0x00, 0x00, 0x00, 0x00


//--------------------- .nv.info._Z12print_kernelv --------------------------
	.section	.nv.info._Z12print_kernelv,"",@"SHT_CUDA_INFO"
	.sectionflags	@""
	.align	4


	//----- nvinfo : EIATTR_CUDA_API_VERSION
	.align		4
        /*0000*/ 	.byte	0x04, 0x37
        /*0002*/ 	.short	(.L_8 - .L_7)
.L_7:
        /*0004*/ 	.word	0x00000082


	//----- nvinfo : EIATTR_SPARSE_MMA_MASK
	.align		4
.L_8:
        /*0008*/ 	.byte	0x03, 0x50
        /*000a*/ 	.short	0x0000


	//----- nvinfo : EIATTR_MAXREG_COUNT
	.align		4
        /*000c*/ 	.byte	0x03, 0x1b
        /*000e*/ 	.short	0x00ff


	//----- nvinfo : EIATTR_EXTERNS
	.align		4
        /*0010*/ 	.byte	0x04, 0x0f
        /*0012*/ 	.short	(.L_10 - .L_9)


	//   ....[0]....
	.align		4
.L_9:
        /*0014*/ 	.word	index@(vprintf)


	//----- nvinfo : EIATTR_MERCURY_ISA_VERSION
	.align		4
.L_10:
        /*0018*/ 	.byte	0x03, 0x5f
        /*001a*/ 	.short	0x0101


	//----- nvinfo : EIATTR_VRC_CTA_INIT_COUNT
	.align		4
        /*001c*/ 	.byte	0x02, 0x4a
	.zero		1
	.zero		1


	//----- nvinfo : EIATTR_SYSCALL_OFFSETS
	.align		4
        /*0020*/ 	.byte	0x04, 0x46
        /*0022*/ 	.short	(.L_12 - .L_11)


	//   ....[0]....
.L_11:
        /*0024*/ 	.word	0x00000080


	//----- nvinfo : EIATTR_EXIT_INSTR_OFFSETS
	.align		4
.L_12:
        /*0028*/ 	.byte	0x04, 0x1c
        /*002a*/ 	.short	(.L_14 - .L_13)


	//   ....[0]....
.L_13:
        /*002c*/ 	.word	0x00000090


	//----- nvinfo : EIATTR_SW_WAR
	.align		4
.L_14:
        /*0030*/ 	.byte	0x04, 0x36
        /*0032*/ 	.short	(.L_16 - .L_15)
.L_15:
        /*0034*/ 	.word	0x00000008
.L_16:


//--------------------- .nv.callgraph             --------------------------
	.section	.nv.callgraph,"",@"SHT_CUDA_CALLGRAPH"
	.align	4
	.sectionentsize	8
	.align		4
        /*0000*/ 	.word	0x00000000
	.align		4
        /*0004*/ 	.word	0xffffffff
	.align		4
        /*0008*/ 	.word	index@(_Z12print_kernelv)
	.align		4
        /*000c*/ 	.word	index@(vprintf)
	.align		4
        /*0010*/ 	.word	0x00000000
	.align		4
        /*0014*/ 	.word	0xfffffffe
	.align		4
        /*0018*/ 	.word	0x00000000
	.align		4
        /*001c*/ 	.word	0xfffffffd
	.align		4
        /*0020*/ 	.word	0x00000000
	.align		4
        /*0024*/ 	.word	0xfffffffc


//--------------------- .nv.constant4             --------------------------
	.section	.nv.constant4,"a",@progbits
	.align	8
	.align		8
.nv.constant4:
        /*0000*/ 	.dword	vprintf
	.align		8
        /*0008*/ 	.dword	$str


//--------------------- .text._Z12print_kernelv   --------------------------
	.section	.text._Z12print_kernelv,"ax",@progbits
	.align	128
        .global         _Z12print_kernelv
        .type           _Z12print_kernelv,@function
        .size           _Z12print_kernelv,(.L_x_2 - _Z12print_kernelv)
        .other          _Z12print_kernelv,@"STO_CUDA_ENTRY STV_DEFAULT"
_Z12print_kernelv:
.text._Z12print_kernelv:
[----:B------:R-:W0:Y:S01]  /*0000*/  LDC R1, c[0x0][0x37c] ;  /* 0x0000df00ff017b82 */ /* 0x000e220000000800 */
[----:B------:R-:W-:Y:S01]  /*0010*/  MOV R0, 0x0 ;  /* 0x0000000000007802 */ /* 0x000fe20000000f00 */
[----:B------:R-:W1:Y:S01]  /*0020*/  LDCU.64 UR4, c[0x4][0x8] ;  /* 0x01000100ff0477ac */ /* 0x000e620008000a00 */
[----:B------:R-:W-:-:S05]  /*0030*/  CS2R R6, SRZ ;  /* 0x0000000000067805 */ /* 0x000fca000001ff00 */
[----:B------:R2:W3:Y:S01]  /*0040*/  LDC.64 R2, c[0x4][R0] ;  /* 0x0100000000027b82 */ /* 0x0004e20000000a00 */
[----:B-1----:R-:W-:Y:S02]  /*0050*/  IMAD.U32 R4, RZ, RZ, UR4 ;  /* 0x00000004ff047e24 */ /* 0x002fe4000f8e00ff */
[----:B--2---:R-:W-:-:S07]  /*0060*/  IMAD.U32 R5, RZ, RZ, UR5 ;  /* 0x00000005ff057e24 */ /* 0x004fce000f8e00ff */
[----:B------:R-:W-:-:S07]  /*0070*/  LEPC R20, `(.L_x_0) ;  /* 0x000000001014794e */ /* 0x000fce0000000000 */
[----:B0--3--:R-:W-:Y:S05]  /*0080*/  CALL.ABS.NOINC R2 ;  /* 0x0000000002007343 */ /* 0x009fea0003c00000 */
.L_x_0:
[----:B------:R-:W-:Y:S05]  /*0090*/  EXIT ;  /* 0x000000000000794d */ /* 0x000fea0003800000 */
.L_x_1:
[----:B------:R-:W-:-:S00]  /*00a0*/  BRA `(.L_x_1) ;  /* 0xfffffffc00fc7947 */ /* 0x000fc0000383ffff */
[----:B------:R-:W-:-:S00]  /*00b0*/  NOP ;  /* 0x0000000000007918 */ /* 0x000fc00000000000 */
        /* <DEDUP_REMOVED lines=12> */
.L_x_2:


//--------------------- .nv.global.init           --------------------------
	.section	.nv.global.init,"aw",@progbits
.nv.global.init:
	.type		$str,@object
	.size		$str,(.L_0 - $str)
$str:
        /*0000*/ 	.byte	0x61, 0x62, 0x63, 0x00
.L_0:


//--------------------- .nv.shared.reserved.0     --------------------------
	.section	.nv.shared.reserved.0,"aw",@nobits
	.weak		__nv_reservedSMEM_offset_0_alias
	.size		__nv_reservedSMEM_offset_0_alias, 0, 64
	.other		__nv_reservedSMEM_offset_0_alias,@"STO_CUDA_RESERVED_SHARED STV_DEFAULT"
__nv_reservedSMEM_offset_0_alias:
	.zero		0
	.zero		64


//--------------------- .nv.constant0._Z12print_kernelv --------------------------
	.section	.nv.constant0._Z12print_kernelv,"a",@progbits
	.sectionflags	@""
	.align	4
.nv.constant0._Z12print_kernelv:
	.zero		896


//--------------------- SYMBOLS --------------------------

	.type		.nv.reservedSmem.offset0,@object
	.size		.nv.reservedSmem.offset0,0x4
	.type		vprintf,@function
